	.headerflags	@"EF_CUDA_TEXMODE_UNIFIED EF_CUDA_64BIT_ADDRESS EF_CUDA_ACCELERATORS EF_CUDA_SM90 EF_CUDA_VIRTUAL_SM(EF_CUDA_SM90)"
	.elftype	@"ET_EXEC"


//--------------------- .nv.info                  --------------------------
	.section	.nv.info,"",@"SHT_CUDA_INFO"
	.align	4


	//----- nvinfo : EIATTR_REGCOUNT
	.align		4
        /*0000*/ 	.byte	0x04, 0x2f
        /*0002*/ 	.short	(.L_1 - .L_0)
	.align		4
.L_0:
        /*0004*/ 	.word	index@(triton_poi_fused_convolution_42)
        /*0008*/ 	.word	0x0000000c


	//----- nvinfo : EIATTR_MIN_STACK_SIZE
	.align		4
.L_1:
        /*000c*/ 	.byte	0x04, 0x12
        /*000e*/ 	.short	(.L_3 - .L_2)
	.align		4
.L_2:
        /*0010*/ 	.word	index@(triton_poi_fused_convolution_42)
        /*0014*/ 	.word	0x00000000


	//----- nvinfo : EIATTR_FRAME_SIZE
	.align		4
.L_3:
        /*0018*/ 	.byte	0x04, 0x11
        /*001a*/ 	.short	(.L_5 - .L_4)
	.align		4
.L_4:
        /*001c*/ 	.word	index@(triton_poi_fused_convolution_42)
        /*0020*/ 	.word	0x00000000


	//----- nvinfo : EIATTR_MIN_STACK_SIZE
	.align		4
.L_5:
        /*0024*/ 	.byte	0x04, 0x12
        /*0026*/ 	.short	(.L_7 - .L_6)
	.align		4
.L_6:
        /*0028*/ 	.word	index@(triton_poi_fused_convolution_42)
        /*002c*/ 	.word	0x00000000
.L_7:


//--------------------- .nv.info.triton_poi_fused_convolution_42 --------------------------
	.section	.nv.info.triton_poi_fused_convolution_42,"",@"SHT_CUDA_INFO"
	.sectionflags	@""
	.align	4


	//----- nvinfo : EIATTR_CUDA_API_VERSION
	.align		4
        /*0000*/ 	.byte	0x04, 0x37
        /*0002*/ 	.short	(.L_9 - .L_8)
.L_8:
        /*0004*/ 	.word	0x0000007c


	//----- nvinfo : EIATTR_KPARAM_INFO
	.align		4
.L_9:
        /*0008*/ 	.byte	0x04, 0x17
        /*000a*/ 	.short	(.L_11 - .L_10)
.L_10:
        /*000c*/ 	.word	0x00000000
        /*0010*/ 	.short	0x0002
        /*0012*/ 	.short	0x0010
        /*0014*/ 	.byte	0x00, 0xf0, 0x11, 0x00


	//----- nvinfo : EIATTR_KPARAM_INFO
	.align		4
.L_11:
        /*0018*/ 	.byte	0x04, 0x17
        /*001a*/ 	.short	(.L_13 - .L_12)
.L_12:
        /*001c*/ 	.word	0x00000000
        /*0020*/ 	.short	0x0001
        /*0022*/ 	.short	0x0008
        /*0024*/ 	.byte	0x00, 0xf4, 0x21, 0x00


	//----- nvinfo : EIATTR_KPARAM_INFO
	.align		4
.L_13:
        /*0028*/ 	.byte	0x04, 0x17
        /*002a*/ 	.short	(.L_15 - .L_14)
.L_14:
        /*002c*/ 	.word	0x00000000
        /*0030*/ 	.short	0x0000
        /*0032*/ 	.short	0x0000
        /*0034*/ 	.byte	0x00, 0xf4, 0x21, 0x00


	//----- nvinfo : EIATTR_SPARSE_MMA_MASK
	.align		4
.L_15:
        /*0038*/ 	.byte	0x03, 0x50
        /*003a*/ 	.short	0x0000


	//----- nvinfo : EIATTR_MAXREG_COUNT
	.align		4
        /*003c*/ 	.byte	0x03, 0x1b
        /*003e*/ 	.short	0x00ff


	//----- nvinfo : EIATTR_EXIT_INSTR_OFFSETS
	.align		4
        /*0040*/ 	.byte	0x04, 0x1c
        /*0042*/ 	.short	(.L_17 - .L_16)


	//   ....[0]....
.L_16:
        /*0044*/ 	.word	0x00000170


	//----- nvinfo : EIATTR_REQNTID
	.align		4
.L_17:
        /*0048*/ 	.byte	0x04, 0x10
        /*004a*/ 	.short	(.L_19 - .L_18)
.L_18:
        /*004c*/ 	.word	0x00000100
        /*0050*/ 	.word	0x00000001
        /*0054*/ 	.word	0x00000001


	//----- nvinfo : EIATTR_CBANK_PARAM_SIZE
	.align		4
.L_19:
        /*0058*/ 	.byte	0x03, 0x19
        /*005a*/ 	.short	0x0014


	//----- nvinfo : EIATTR_PARAM_CBANK
	.align		4
        /*005c*/ 	.byte	0x04, 0x0a
        /*005e*/ 	.short	(.L_21 - .L_20)
	.align		4
.L_20:
        /*0060*/ 	.word	index@(.nv.constant0.triton_poi_fused_convolution_42)
        /*0064*/ 	.short	0x0210
        /*0066*/ 	.short	0x0014


	//----- nvinfo : EIATTR_SW_WAR
	.align		4
.L_21:
        /*0068*/ 	.byte	0x04, 0x36
        /*006a*/ 	.short	(.L_23 - .L_22)
.L_22:
        /*006c*/ 	.word	0x00000008
.L_23:


//--------------------- .nv.callgraph             --------------------------
	.section	.nv.callgraph,"",@"SHT_CUDA_CALLGRAPH"
	.align	4
	.sectionentsize	8
	.align		4
        /*0000*/ 	.word	0x00000000
	.align		4
        /*0004*/ 	.word	0xffffffff
	.align		4
        /*0008*/ 	.word	0x00000000
	.align		4
        /*000c*/ 	.word	0xfffffffe
	.align		4
        /*0010*/ 	.word	0x00000000
	.align		4
        /*0014*/ 	.word	0xfffffffd
	.align		4
        /*0018*/ 	.word	0x00000000
	.align		4
        /*001c*/ 	.word	0xfffffffc


//--------------------- .text.triton_poi_fused_convolution_42 --------------------------
	.section	.text.triton_poi_fused_convolution_42,"ax",@progbits
	.align	128
        .global         triton_poi_fused_convolution_42
        .type           triton_poi_fused_convolution_42,@function
        .size           triton_poi_fused_convolution_42,(.L_x_1 - triton_poi_fused_convolution_42)
        .other          triton_poi_fused_convolution_42,@"STO_CUDA_ENTRY STV_DEFAULT"
triton_poi_fused_convolution_42:
.text.triton_poi_fused_convolution_42:
[----:B------:R-:W-:Y:S01]  /*0000*/  LDC R1, c[0x0][0x28] ;  /* 0x00000a00ff017b82 */ /* 0x000fe20000000800 */
[----:B------:R-:W1:Y:S07]  /*0010*/  S2R R0, SR_TID.X ;  /* 0x0000000000007919 */ /* 0x000e6e0000002100 */
[----:B------:R-:W2:Y:S01]  /*0020*/  LDC.64 R4, c[0x0][0x218] ;  /* 0x00008600ff047b82 */ /* 0x000ea20000000a00 */
[----:B------:R-:W-:Y:S01]  /*0030*/  ULDC.64 UR4, c[0x0][0x208] ;  /* 0x0000820000047ab9 */ /* 0x000fe20000000a00 */
[----:B------:R-:W3:Y:S06]  /*0040*/  S2R R7, SR_CTAID.X ;  /* 0x0000000000077919 */ /* 0x000eec0000002500 */
[----:B------:R-:W4:Y:S01]  /*0050*/  LDC.64 R2, c[0x0][0x210] ;  /* 0x00008400ff027b82 */ /* 0x000f220000000a00 */
[----:B-1----:R-:W-:Y:S01]  /*0060*/  IMAD.SHL.U32 R0, R0, 0x2, RZ ;  /* 0x0000000200007824 */ /* 0x002fe200078e00ff */
[----:B---3--:R-:W-:-:S04]  /*0070*/  SHF.R.S32.HI R6, RZ, 0x16, R7 ;  /* 0x00000016ff067819 */ /* 0x008fc80000011407 */
[----:B------:R-:W-:Y:S02]  /*0080*/  LOP3.LUT R0, R0, 0x1fe, RZ, 0xc0, !PT ;  /* 0x000001fe00007812 */ /* 0x000fe400078ec0ff */
[----:B------:R-:W-:-:S03]  /*0090*/  SGXT R6, R6, 0x1 ;  /* 0x000000010606781a */ /* 0x000fc60000000200 */
[----:B------:R-:W-:-:S04]  /*00a0*/  IMAD R7, R7, 0x200, R0 ;  /* 0x0000020007077824 */ /* 0x000fc800078e0200 */
[----:B----4-:R-:W-:Y:S01]  /*00b0*/  IMAD.WIDE R2, R7, 0x4, R2 ;  /* 0x0000000407027825 */ /* 0x010fe200078e0202 */
[----:B------:R-:W-:-:S04]  /*00c0*/  LEA.HI R6, R6, R7, RZ, 0xc ;  /* 0x0000000706067211 */ /* 0x000fc800078f60ff */
[----:B------:R-:W-:-:S04]  /*00d0*/  SHF.R.S32.HI R6, RZ, 0xc, R6 ;  /* 0x0000000cff067819 */ /* 0x000fc80000011406 */
[----:B------:R-:W-:-:S04]  /*00e0*/  LEA.HI R0, R6, R6, RZ, 0x6 ;  /* 0x0000000606007211 */ /* 0x000fc800078f30ff */
[----:B------:R-:W-:-:S05]  /*00f0*/  LOP3.LUT R9, R0, 0xffffffc0, RZ, 0xc0, !PT ;  /* 0xffffffc000097812 */ /* 0x000fca00078ec0ff */
[----:B------:R-:W-:Y:S02]  /*0100*/  IMAD.IADD R9, R6, 0x1, -R9 ;  /* 0x0000000106097824 */ /* 0x000fe400078e0a09 */
[----:B------:R-:W3:Y:S02]  /*0110*/  LDG.E.64 R6, desc[UR4][R2.64] ;  /* 0x0000000402067981 */ /* 0x000ee4000c1e1b00 */
[----:B--2---:R-:W-:-:S06]  /*0120*/  IMAD.WIDE R4, R9, 0x4, R4 ;  /* 0x0000000409047825 */ /* 0x004fcc00078e0204 */
[----:B------:R-:W3:Y:S02]  /*0130*/  LDG.E.EL R4, desc[UR4][R4.64] ;  /* 0x0000000404047981 */ /* 0x000ee4000c2e1900 */
[--C-:B---3--:R-:W-:Y:S01]  /*0140*/  FADD R6, R6, R4.reuse ;  /* 0x0000000406067221 */ /* 0x108fe20000000000 */
[----:B------:R-:W-:-:S05]  /*0150*/  FADD R7, R7, R4 ;  /* 0x0000000407077221 */ /* 0x000fca0000000000 */
[----:B------:R-:W-:Y:S01]  /*0160*/  STG.E.64 desc[UR4][R2.64], R6 ;  /* 0x0000000602007986 */ /* 0x000fe2000c101b04 */
[----:B------:R-:W-:Y:S05]  /*0170*/  EXIT ;  /* 0x000000000000794d */ /* 0x000fea0003800000 */
.L_x_0:
[----:B------:R-:W-:-:S00]  /*0180*/  BRA `(.L_x_0) ;  /* 0xfffffffc00fc7947 */ /* 0x000fc0000383ffff */
[----:B------:R-:W-:-:S00]  /*0190*/  NOP ;  /* 0x0000000000007918 */ /* 0x000fc00000000000 */
        /* <DEDUP_REMOVED lines=14> */
.L_x_1:


//--------------------- .nv.constant0.triton_poi_fused_convolution_42 --------------------------
	.section	.nv.constant0.triton_poi_fused_convolution_42,"a",@progbits
	.sectionflags	@""
	.align	4
.nv.constant0.triton_poi_fused_convolution_42:
	.zero		548
